//
// Generated by NVIDIA NVVM Compiler
//
// Compiler Build ID: CL-36424714
// Cuda compilation tools, release 13.0, V13.0.88
// Based on NVVM 20.0.0
//

.version 9.0
.target sm_100
.address_size 64

	// .globl	_Z13matmul_sharedPdS_S_iii
// _ZZ13matmul_sharedPdS_S_iiiE2As has been demoted
// _ZZ13matmul_sharedPdS_S_iiiE2Bs has been demoted

.visible .entry _Z13matmul_sharedPdS_S_iii(
	.param .u64 .ptr .align 1 _Z13matmul_sharedPdS_S_iii_param_0,
	.param .u64 .ptr .align 1 _Z13matmul_sharedPdS_S_iii_param_1,
	.param .u64 .ptr .align 1 _Z13matmul_sharedPdS_S_iii_param_2,
	.param .u32 _Z13matmul_sharedPdS_S_iii_param_3,
	.param .u32 _Z13matmul_sharedPdS_S_iii_param_4,
	.param .u32 _Z13matmul_sharedPdS_S_iii_param_5
)
{
	.reg .pred 	%p<8>;
	.reg .b32 	%r<44>;
	.reg .b64 	%rd<13>;
	.reg .b64 	%fd<111>;
	// demoted variable
	.shared .align 8 .b8 _ZZ13matmul_sharedPdS_S_iiiE2As[8192];
	// demoted variable
	.shared .align 8 .b8 _ZZ13matmul_sharedPdS_S_iiiE2Bs[8192];
	ld.param.u64 	%rd3, [_Z13matmul_sharedPdS_S_iii_param_0];
	ld.param.u64 	%rd4, [_Z13matmul_sharedPdS_S_iii_param_1];
	ld.param.u64 	%rd5, [_Z13matmul_sharedPdS_S_iii_param_2];
	ld.param.u32 	%r25, [_Z13matmul_sharedPdS_S_iii_param_3];
	ld.param.u32 	%r26, [_Z13matmul_sharedPdS_S_iii_param_4];
	ld.param.u32 	%r24, [_Z13matmul_sharedPdS_S_iii_param_5];
	mov.u32 	%r27, %ctaid.x;
	mov.u32 	%r28, %ntid.x;
	mov.u32 	%r39, %tid.x;
	mad.lo.s32 	%r2, %r27, %r28, %r39;
	mov.u32 	%r29, %ctaid.y;
	mov.u32 	%r30, %ntid.y;
	mul.lo.s32 	%r3, %r29, %r30;
	mov.u32 	%r41, %tid.y;
	add.s32 	%r31, %r3, %r41;
	setp.ge.s32 	%p1, %r2, %r25;
	setp.ge.s32 	%p2, %r31, %r26;
	or.pred  	%p3, %p1, %p2;
	@%p3 bra 	$L__BB0_9;
	setp.lt.s32 	%p4, %r24, 1;
	mov.f64 	%fd110, 0d0000000000000000;
	@%p4 bra 	$L__BB0_8;
	shl.b32 	%r33, %r41, 8;
	mov.u32 	%r34, _ZZ13matmul_sharedPdS_S_iiiE2As;
	add.s32 	%r6, %r34, %r33;
	shl.b32 	%r35, %r39, 3;
	add.s32 	%r7, %r6, %r35;
	mov.u32 	%r36, _ZZ13matmul_sharedPdS_S_iiiE2Bs;
	add.s32 	%r9, %r36, %r35;
	add.s32 	%r8, %r9, %r33;
	mad.lo.s32 	%r37, %r41, %r26, %r41;
	add.s32 	%r42, %r3, %r37;
	shl.b32 	%r11, %r26, 5;
	mad.lo.s32 	%r40, %r24, %r2, %r39;
	cvta.to.global.u64 	%rd1, %rd3;
	cvta.to.global.u64 	%rd2, %rd4;
	mov.f64 	%fd110, 0d0000000000000000;
	mov.b32 	%r43, 0;
$L__BB0_3:
	setp.ge.u32 	%p5, %r39, %r24;
	mov.f64 	%fd108, 0d0000000000000000;
	@%p5 bra 	$L__BB0_5;
	mul.wide.u32 	%rd6, %r40, 8;
	add.s64 	%rd7, %rd1, %rd6;
	ld.global.f64 	%fd108, [%rd7];
$L__BB0_5:
	st.shared.f64 	[%r7], %fd108;
	setp.ge.u32 	%p6, %r41, %r24;
	mov.f64 	%fd109, 0d0000000000000000;
	@%p6 bra 	$L__BB0_7;
	mul.wide.u32 	%rd8, %r42, 8;
	add.s64 	%rd9, %rd2, %rd8;
	ld.global.f64 	%fd109, [%rd9];
$L__BB0_7:
	st.shared.f64 	[%r8], %fd109;
	bar.sync 	0;
	ld.shared.f64 	%fd12, [%r6];
	ld.shared.f64 	%fd13, [%r9];
	fma.rn.f64 	%fd14, %fd12, %fd13, %fd110;
	ld.shared.f64 	%fd15, [%r6+8];
	ld.shared.f64 	%fd16, [%r9+256];
	fma.rn.f64 	%fd17, %fd15, %fd16, %fd14;
	ld.shared.f64 	%fd18, [%r6+16];
	ld.shared.f64 	%fd19, [%r9+512];
	fma.rn.f64 	%fd20, %fd18, %fd19, %fd17;
	ld.shared.f64 	%fd21, [%r6+24];
	ld.shared.f64 	%fd22, [%r9+768];
	fma.rn.f64 	%fd23, %fd21, %fd22, %fd20;
	ld.shared.f64 	%fd24, [%r6+32];
	ld.shared.f64 	%fd25, [%r9+1024];
	fma.rn.f64 	%fd26, %fd24, %fd25, %fd23;
	ld.shared.f64 	%fd27, [%r6+40];
	ld.shared.f64 	%fd28, [%r9+1280];
	fma.rn.f64 	%fd29, %fd27, %fd28, %fd26;
	ld.shared.f64 	%fd30, [%r6+48];
	ld.shared.f64 	%fd31, [%r9+1536];
	fma.rn.f64 	%fd32, %fd30, %fd31, %fd29;
	ld.shared.f64 	%fd33, [%r6+56];
	ld.shared.f64 	%fd34, [%r9+1792];
	fma.rn.f64 	%fd35, %fd33, %fd34, %fd32;
	ld.shared.f64 	%fd36, [%r6+64];
	ld.shared.f64 	%fd37, [%r9+2048];
	fma.rn.f64 	%fd38, %fd36, %fd37, %fd35;
	ld.shared.f64 	%fd39, [%r6+72];
	ld.shared.f64 	%fd40, [%r9+2304];
	fma.rn.f64 	%fd41, %fd39, %fd40, %fd38;
	ld.shared.f64 	%fd42, [%r6+80];
	ld.shared.f64 	%fd43, [%r9+2560];
	fma.rn.f64 	%fd44, %fd42, %fd43, %fd41;
	ld.shared.f64 	%fd45, [%r6+88];
	ld.shared.f64 	%fd46, [%r9+2816];
	fma.rn.f64 	%fd47, %fd45, %fd46, %fd44;
	ld.shared.f64 	%fd48, [%r6+96];
	ld.shared.f64 	%fd49, [%r9+3072];
	fma.rn.f64 	%fd50, %fd48, %fd49, %fd47;
	ld.shared.f64 	%fd51, [%r6+104];
	ld.shared.f64 	%fd52, [%r9+3328];
	fma.rn.f64 	%fd53, %fd51, %fd52, %fd50;
	ld.shared.f64 	%fd54, [%r6+112];
	ld.shared.f64 	%fd55, [%r9+3584];
	fma.rn.f64 	%fd56, %fd54, %fd55, %fd53;
	ld.shared.f64 	%fd57, [%r6+120];
	ld.shared.f64 	%fd58, [%r9+3840];
	fma.rn.f64 	%fd59, %fd57, %fd58, %fd56;
	ld.shared.f64 	%fd60, [%r6+128];
	ld.shared.f64 	%fd61, [%r9+4096];
	fma.rn.f64 	%fd62, %fd60, %fd61, %fd59;
	ld.shared.f64 	%fd63, [%r6+136];
	ld.shared.f64 	%fd64, [%r9+4352];
	fma.rn.f64 	%fd65, %fd63, %fd64, %fd62;
	ld.shared.f64 	%fd66, [%r6+144];
	ld.shared.f64 	%fd67, [%r9+4608];
	fma.rn.f64 	%fd68, %fd66, %fd67, %fd65;
	ld.shared.f64 	%fd69, [%r6+152];
	ld.shared.f64 	%fd70, [%r9+4864];
	fma.rn.f64 	%fd71, %fd69, %fd70, %fd68;
	ld.shared.f64 	%fd72, [%r6+160];
	ld.shared.f64 	%fd73, [%r9+5120];
	fma.rn.f64 	%fd74, %fd72, %fd73, %fd71;
	ld.shared.f64 	%fd75, [%r6+168];
	ld.shared.f64 	%fd76, [%r9+5376];
	fma.rn.f64 	%fd77, %fd75, %fd76, %fd74;
	ld.shared.f64 	%fd78, [%r6+176];
	ld.shared.f64 	%fd79, [%r9+5632];
	fma.rn.f64 	%fd80, %fd78, %fd79, %fd77;
	ld.shared.f64 	%fd81, [%r6+184];
	ld.shared.f64 	%fd82, [%r9+5888];
	fma.rn.f64 	%fd83, %fd81, %fd82, %fd80;
	ld.shared.f64 	%fd84, [%r6+192];
	ld.shared.f64 	%fd85, [%r9+6144];
	fma.rn.f64 	%fd86, %fd84, %fd85, %fd83;
	ld.shared.f64 	%fd87, [%r6+200];
	ld.shared.f64 	%fd88, [%r9+6400];
	fma.rn.f64 	%fd89, %fd87, %fd88, %fd86;
	ld.shared.f64 	%fd90, [%r6+208];
	ld.shared.f64 	%fd91, [%r9+6656];
	fma.rn.f64 	%fd92, %fd90, %fd91, %fd89;
	ld.shared.f64 	%fd93, [%r6+216];
	ld.shared.f64 	%fd94, [%r9+6912];
	fma.rn.f64 	%fd95, %fd93, %fd94, %fd92;
	ld.shared.f64 	%fd96, [%r6+224];
	ld.shared.f64 	%fd97, [%r9+7168];
	fma.rn.f64 	%fd98, %fd96, %fd97, %fd95;
	ld.shared.f64 	%fd99, [%r6+232];
	ld.shared.f64 	%fd100, [%r9+7424];
	fma.rn.f64 	%fd101, %fd99, %fd100, %fd98;
	ld.shared.f64 	%fd102, [%r6+240];
	ld.shared.f64 	%fd103, [%r9+7680];
	fma.rn.f64 	%fd104, %fd102, %fd103, %fd101;
	ld.shared.f64 	%fd105, [%r6+248];
	ld.shared.f64 	%fd106, [%r9+7936];
	fma.rn.f64 	%fd110, %fd105, %fd106, %fd104;
	bar.sync 	0;
	add.s32 	%r43, %r43, 32;
	add.s32 	%r42, %r42, %r11;
	add.s32 	%r41, %r41, 32;
	add.s32 	%r40, %r40, 32;
	add.s32 	%r39, %r39, 32;
	setp.lt.s32 	%p7, %r43, %r24;
	@%p7 bra 	$L__BB0_3;
$L__BB0_8:
	mad.lo.s32 	%r38, %r26, %r2, %r31;
	cvta.to.global.u64 	%rd10, %rd5;
	mul.wide.s32 	%rd11, %r38, 8;
	add.s64 	%rd12, %rd10, %rd11;
	st.global.f64 	[%rd12], %fd110;
$L__BB0_9:
	ret;

}


// ===== COMPILED SASS (sm_100) =====

	.target	sm_100

	.elftype	@"ET_EXEC"


//--------------------- .note.nv.tkinfo           --------------------------
	.section	.note.nv.tkinfo,"",@"SHT_NOTE"
	.sectionflags	@"SHF_NOTE_NV_TKINFO"
	.tkinfo
        /*0018*/ 	.word	0x00000002
        /*0030*/ 	.string	""
        /*0030*/ 	.string	"ptxas"
        /*0030*/ 	.string	"Cuda compilation tools, release 13.0, V13.0.88"
        /*0030*/ 	.string	"Build cuda_13.0.r13.0/compiler.36424714_0"
        /*0030*/ 	.string	"-arch sm_100 -m 64 "



//--------------------- .note.nv.cuinfo           --------------------------
	.section	.note.nv.cuinfo,"",@"SHT_NOTE"
	.sectionflags	@"SHF_NOTE_NV_CUINFO"
        /*0018*/ 	.short	0x0002
        /*001a*/ 	.short	0x0064
        /*001c*/ 	.short	0x0082
	.zero		2


//--------------------- .nv.info                  --------------------------
	.section	.nv.info,"",@"SHT_CUDA_INFO"
	.align	4


	//----- nvinfo : EIATTR_REGCOUNT
	.align		4
        /*0000*/ 	.byte	0x04, 0x2f
        /*0002*/ 	.short	(.L_1 - .L_0)
	.align		4
.L_0:
        /*0004*/ 	.word	index@(_Z13matmul_sharedPdS_S_iii)
        /*0008*/ 	.word	0x00000020


	//----- nvinfo : EIATTR_FRAME_SIZE
	.align		4
.L_1:
        /*000c*/ 	.byte	0x04, 0x11
        /*000e*/ 	.short	(.L_3 - .L_2)
	.align		4
.L_2:
        /*0010*/ 	.word	index@(_Z13matmul_sharedPdS_S_iii)
        /*0014*/ 	.word	0x00000000


	//----- nvinfo : EIATTR_MIN_STACK_SIZE
	.align		4
.L_3:
        /*0018*/ 	.byte	0x04, 0x12
        /*001a*/ 	.short	(.L_5 - .L_4)
	.align		4
.L_4:
        /*001c*/ 	.word	index@(_Z13matmul_sharedPdS_S_iii)
        /*0020*/ 	.word	0x00000000
.L_5:


//--------------------- .nv.compat                --------------------------
	.section	.nv.compat,"",@"SHT_CUDA_COMPAT_INFO"
	.align	4
        /*0000*/ 	.byte	0x02, 0x09, 0x00, 0x00, 0x02, 0x02, 0x01, 0x00, 0x02, 0x05, 0x05, 0x00, 0x03, 0x07, 0x01, 0x01
        /*0010*/ 	.byte	0x02, 0x03, 0x00, 0x00, 0x02, 0x06, 0x01, 0x00, 0x04, 0x0b, 0x08, 0x00, 0x01, 0x00, 0x00, 0x00
        /*0020*/ 	.byte	0x00, 0x00, 0x00, 0x00


//--------------------- .nv.info._Z13matmul_sharedPdS_S_iii --------------------------
	.section	.nv.info._Z13matmul_sharedPdS_S_iii,"",@"SHT_CUDA_INFO"
	.sectionflags	@""
	.align	4


	//----- nvinfo : EIATTR_CUDA_API_VERSION
	.align		4
        /*0000*/ 	.byte	0x04, 0x37
        /*0002*/ 	.short	(.L_7 - .L_6)
.L_6:
        /*0004*/ 	.word	0x00000082


	//----- nvinfo : EIATTR_KPARAM_INFO
	.align		4
.L_7:
        /*0008*/ 	.byte	0x04, 0x17
        /*000a*/ 	.short	(.L_9 - .L_8)
.L_8:
        /*000c*/ 	.word	0x00000000
        /*0010*/ 	.short	0x0005
        /*0012*/ 	.short	0x0020
        /*0014*/ 	.byte	0x00, 0xf0, 0x11, 0x00


	//----- nvinfo : EIATTR_KPARAM_INFO
	.align		4
.L_9:
        /*0018*/ 	.byte	0x04, 0x17
        /*001a*/ 	.short	(.L_11 - .L_10)
.L_10:
        /*001c*/ 	.word	0x00000000
        /*0020*/ 	.short	0x0004
        /*0022*/ 	.short	0x001c
        /*0024*/ 	.byte	0x00, 0xf0, 0x11, 0x00


	//----- nvinfo : EIATTR_KPARAM_INFO
	.align		4
.L_11:
        /*0028*/ 	.byte	0x04, 0x17
        /*002a*/ 	.short	(.L_13 - .L_12)
.L_12:
        /*002c*/ 	.word	0x00000000
        /*0030*/ 	.short	0x0003
        /*0032*/ 	.short	0x0018
        /*0034*/ 	.byte	0x00, 0xf0, 0x11, 0x00


	//----- nvinfo : EIATTR_KPARAM_INFO
	.align		4
.L_13:
        /*0038*/ 	.byte	0x04, 0x17
        /*003a*/ 	.short	(.L_15 - .L_14)
.L_14:
        /*003c*/ 	.word	0x00000000
        /*0040*/ 	.short	0x0002
        /*0042*/ 	.short	0x0010
        /*0044*/ 	.byte	0x00, 0xf5, 0x21, 0x00


	//----- nvinfo : EIATTR_KPARAM_INFO
	.align		4
.L_15:
        /*0048*/ 	.byte	0x04, 0x17
        /*004a*/ 	.short	(.L_17 - .L_16)
.L_16:
        /*004c*/ 	.word	0x00000000
        /*0050*/ 	.short	0x0001
        /*0052*/ 	.short	0x0008
        /*0054*/ 	.byte	0x00, 0xf5, 0x21, 0x00


	//----- nvinfo : EIATTR_KPARAM_INFO
	.align		4
.L_17:
        /*0058*/ 	.byte	0x04, 0x17
        /*005a*/ 	.short	(.L_19 - .L_18)
.L_18:
        /*005c*/ 	.word	0x00000000
        /*0060*/ 	.short	0x0000
        /*0062*/ 	.short	0x0000
        /*0064*/ 	.byte	0x00, 0xf5, 0x21, 0x00


	//----- nvinfo : EIATTR_SPARSE_MMA_MASK
	.align		4
.L_19:
        /*0068*/ 	.byte	0x03, 0x50
        /*006a*/ 	.short	0x0000


	//----- nvinfo : EIATTR_MAXREG_COUNT
	.align		4
        /*006c*/ 	.byte	0x03, 0x1b
        /*006e*/ 	.short	0x00ff


	//----- nvinfo : EIATTR_NUM_BARRIERS
	.align		4
        /*0070*/ 	.byte	0x02, 0x4c
        /*0072*/ 	.byte	0x01
	.zero		1


	//----- nvinfo : EIATTR_MERCURY_ISA_VERSION
	.align		4
        /*0074*/ 	.byte	0x03, 0x5f
        /*0076*/ 	.short	0x0101


	//----- nvinfo : EIATTR_VRC_CTA_INIT_COUNT
	.align		4
        /*0078*/ 	.byte	0x02, 0x4a
	.zero		1
	.zero		1


	//----- nvinfo : EIATTR_EXIT_INSTR_OFFSETS
	.align		4
        /*007c*/ 	.byte	0x04, 0x1c
        /*007e*/ 	.short	(.L_21 - .L_20)


	//   ....[0]....
.L_20:
        /*0080*/ 	.word	0x000000e0


	//   ....[1]....
        /*0084*/ 	.word	0x000008e0


	//----- nvinfo : EIATTR_CBANK_PARAM_SIZE
	.align		4
.L_21:
        /*0088*/ 	.byte	0x03, 0x19
        /*008a*/ 	.short	0x0024


	//----- nvinfo : EIATTR_PARAM_CBANK
	.align		4
        /*008c*/ 	.byte	0x04, 0x0a
        /*008e*/ 	.short	(.L_23 - .L_22)
	.align		4
.L_22:
        /*0090*/ 	.word	index@(.nv.constant0._Z13matmul_sharedPdS_S_iii)
        /*0094*/ 	.short	0x0380
        /*0096*/ 	.short	0x0024


	//----- nvinfo : EIATTR_SW_WAR
	.align		4
.L_23:
        /*0098*/ 	.byte	0x04, 0x36
        /*009a*/ 	.short	(.L_25 - .L_24)
.L_24:
        /*009c*/ 	.word	0x00000008
.L_25:


//--------------------- .nv.callgraph             --------------------------
	.section	.nv.callgraph,"",@"SHT_CUDA_CALLGRAPH"
	.align	4
	.sectionentsize	8
	.align		4
        /*0000*/ 	.word	0x00000000
	.align		4
        /*0004*/ 	.word	0xffffffff
	.align		4
        /*0008*/ 	.word	0x00000000
	.align		4
        /*000c*/ 	.word	0xfffffffe
	.align		4
        /*0010*/ 	.word	0x00000000
	.align		4
        /*0014*/ 	.word	0xfffffffd
	.align		4
        /*0018*/ 	.word	0x00000000
	.align		4
        /*001c*/ 	.word	0xfffffffc


//--------------------- .text._Z13matmul_sharedPdS_S_iii --------------------------
	.section	.text._Z13matmul_sharedPdS_S_iii,"ax",@progbits
	.align	128
        .global         _Z13matmul_sharedPdS_S_iii
        .type           _Z13matmul_sharedPdS_S_iii,@function
        .size           _Z13matmul_sharedPdS_S_iii,(.L_x_3 - _Z13matmul_sharedPdS_S_iii)
        .other          _Z13matmul_sharedPdS_S_iii,@"STO_CUDA_ENTRY STV_DEFAULT"
_Z13matmul_sharedPdS_S_iii:
.text._Z13matmul_sharedPdS_S_iii:
[----:B------:R-:W-:Y:S01]  /*0000*/  LDC R1, c[0x0][0x37c] ;  /* 0x0000df00ff017b82 */ /* 0x000fe20000000800 */
[----:B------:R-:W0:Y:S07]  /*0010*/  S2R R16, SR_TID.Y ;  /* 0x0000000000107919 */ /* 0x000e2e0000002200 */
[----:B------:R-:W1:Y:S01]  /*0020*/  S2UR UR5, SR_CTAID.Y ;  /* 0x00000000000579c3 */ /* 0x000e620000002600 */
[----:B------:R-:W2:Y:S01]  /*0030*/  LDCU.64 UR8, c[0x0][0x398] ;  /* 0x00007300ff0877ac */ /* 0x000ea20008000a00 */
[----:B------:R-:W3:Y:S06]  /*0040*/  S2R R18, SR_TID.X ;  /* 0x0000000000127919 */ /* 0x000eec0000002100 */
[----:B------:R-:W3:Y:S01]  /*0050*/  LDC R19, c[0x0][0x360] ;  /* 0x0000d800ff137b82 */ /* 0x000ee20000000800 */
[----:B------:R-:W1:Y:S07]  /*0060*/  LDCU UR4, c[0x0][0x364] ;  /* 0x00006c80ff0477ac */ /* 0x000e6e0008000800 */
[----:B------:R-:W3:Y:S01]  /*0070*/  S2UR UR6, SR_CTAID.X ;  /* 0x00000000000679c3 */ /* 0x000ee20000002500 */
[----:B--2---:R-:W-:Y:S01]  /*0080*/  IMAD.U32 R8, RZ, RZ, UR9 ;  /* 0x00000009ff087e24 */ /* 0x004fe2000f8e00ff */
[----:B-1----:R-:W-:-:S06]  /*0090*/  UIMAD UR5, UR5, UR4, URZ ;  /* 0x00000004050572a4 */ /* 0x002fcc000f8e02ff */
[----:B0-----:R-:W-:-:S05]  /*00a0*/  VIADD R17, R16, UR5 ;  /* 0x0000000510117c36 */ /* 0x001fca0008000000 */
[----:B------:R-:W-:Y:S01]  /*00b0*/  ISETP.GE.AND P0, PT, R17, R8, PT ;  /* 0x000000081100720c */ /* 0x000fe20003f06270 */
[----:B---3--:R-:W-:-:S05]  /*00c0*/  IMAD R19, R19, UR6, R18 ;  /* 0x0000000613137c24 */ /* 0x008fca000f8e0212 */
[----:B------:R-:W-:-:S13]  /*00d0*/  ISETP.GE.OR P0, PT, R19, UR8, P0 ;  /* 0x0000000813007c0c */ /* 0x000fda0008706670 */
[----:B------:R-:W-:Y:S05]  /*00e0*/  @P0 EXIT ;  /* 0x000000000000094d */ /* 0x000fea0003800000 */
[----:B------:R-:W0:Y:S01]  /*00f0*/  LDCU UR10, c[0x0][0x3a0] ;  /* 0x00007400ff0a77ac */ /* 0x000e220008000800 */
[----:B------:R-:W-:Y:S01]  /*0100*/  CS2R R10, SRZ ;  /* 0x00000000000a7805 */ /* 0x000fe2000001ff00 */
[----:B------:R-:W1:Y:S01]  /*0110*/  LDCU.64 UR8, c[0x0][0x358] ;  /* 0x00006b00ff0877ac */ /* 0x000e620008000a00 */
[----:B0-----:R-:W-:-:S09]  /*0120*/  UISETP.GE.AND UP0, UPT, UR10, 0x1, UPT ;  /* 0x000000010a00788c */ /* 0x001fd2000bf06270 */
[----:B-1----:R-:W-:Y:S05]  /*0130*/  BRA.U !UP0, `(.L_x_0) ;  /* 0x0000000508d87547 */ /* 0x002fea000b800000 */
[----:B------:R-:W0:Y:S01]  /*0140*/  S2UR UR7, SR_CgaCtaId ;  /* 0x00000000000779c3 */ /* 0x000e220000008800 */
[----:B------:R-:W-:Y:S01]  /*0150*/  UMOV UR4, 0x400 ;  /* 0x0000040000047882 */ /* 0x000fe20000000000 */
[----:B------:R-:W-:Y:S01]  /*0160*/  IMAD R7, R16, R8, R16 ;  /* 0x0000000810077224 */ /* 0x000fe200078e0210 */
[----:B------:R-:W-:Y:S01]  /*0170*/  UIADD3 UR6, UPT, UPT, UR4, 0x2000, URZ ;  /* 0x0000200004067890 */ /* 0x000fe2000fffe0ff */
[----:B------:R-:W-:Y:S01]  /*0180*/  CS2R R10, SRZ ;  /* 0x00000000000a7805 */ /* 0x000fe2000001ff00 */
[----:B------:R-:W-:Y:S01]  /*0190*/  IMAD R6, R19, UR10, R18 ;  /* 0x0000000a13067c24 */ /* 0x000fe2000f8e0212 */
[----:B------:R-:W1:Y:S01]  /*01a0*/  LDCU UR11, c[0x0][0x3a0] ;  /* 0x00007400ff0b77ac */ /* 0x000e620008000800 */
[----:B------:R-:W-:Y:S01]  /*01b0*/  IADD3 R7, PT, PT, R7, UR5, RZ ;  /* 0x0000000507077c10 */ /* 0x000fe2000fffe0ff */
[----:B------:R-:W2:Y:S01]  /*01c0*/  LDC R2, c[0x0][0x39c] ;  /* 0x0000e700ff027b82 */ /* 0x000ea20000000800 */
[----:B0-----:R-:W-:Y:S02]  /*01d0*/  ULEA UR4, UR7, UR4, 0x18 ;  /* 0x0000000407047291 */ /* 0x001fe4000f8ec0ff */
[----:B------:R-:W-:-:S04]  /*01e0*/  ULEA UR6, UR7, UR6, 0x18 ;  /* 0x0000000607067291 */ /* 0x000fc8000f8ec0ff */
[----:B------:R-:W-:Y:S01]  /*01f0*/  LEA R5, R16, UR4, 0x8 ;  /* 0x0000000410057c11 */ /* 0x000fe2000f8e40ff */
[----:B------:R-:W-:Y:S01]  /*0200*/  UMOV UR4, URZ ;  /* 0x000000ff00047c82 */ /* 0x000fe20008000000 */
[----:B------:R-:W-:-:S03]  /*0210*/  LEA R3, R18, UR6, 0x3 ;  /* 0x0000000612037c11 */ /* 0x000fc6000f8e18ff */
[----:B------:R-:W-:Y:S01]  /*0220*/  IMAD R0, R18, 0x8, R5 ;  /* 0x0000000812007824 */ /* 0x000fe200078e0205 */
[----:B-1----:R-:W-:-:S07]  /*0230*/  LEA R4, R16, R3, 0x8 ;  /* 0x0000000310047211 */ /* 0x002fce00078e40ff */
.L_x_1:
[----:B------:R-:W-:Y:S02]  /*0240*/  ISETP.GE.U32.AND P0, PT, R18, UR11, PT ;  /* 0x0000000b12007c0c */ /* 0x000fe4000bf06070 */
[----:B------:R-:W-:Y:S02]  /*0250*/  CS2R R24, SRZ ;  /* 0x0000000000187805 */ /* 0x000fe4000001ff00 */
[----:B------:R-:W-:Y:S02]  /*0260*/  ISETP.GE.U32.AND P1, PT, R16, UR11, PT ;  /* 0x0000000b10007c0c */ /* 0x000fe4000bf26070 */
[----:B------:R-:W-:-:S07]  /*0270*/  CS2R R26, SRZ ;  /* 0x00000000001a7805 */ /* 0x000fce000001ff00 */
[----:B------:R-:W0:Y:S08]  /*0280*/  @!P0 LDC.64 R12, c[0x0][0x380] ;  /* 0x0000e000ff0c8b82 */ /* 0x000e300000000a00 */
[----:B------:R-:W1:Y:S01]  /*0290*/  @!P1 LDC.64 R8, c[0x0][0x388] ;  /* 0x0000e200ff089b82 */ /* 0x000e620000000a00 */
[----:B0-----:R-:W-:-:S05]  /*02a0*/  @!P0 IMAD.WIDE.U32 R28, R6, 0x8, R12 ;  /* 0x00000008061c8825 */ /* 0x001fca00078e000c */
[----:B------:R-:W3:Y:S01]  /*02b0*/  @!P0 LDG.E.64 R24, desc[UR8][R28.64] ;  /* 0x000000081c188981 */ /* 0x000ee2000c1e1b00 */
[----:B-1----:R-:W-:-:S05]  /*02c0*/  @!P1 IMAD.WIDE.U32 R20, R7, 0x8, R8 ;  /* 0x0000000807149825 */ /* 0x002fca00078e0008 */
[----:B------:R-:W4:Y:S04]  /*02d0*/  @!P1 LDG.E.64 R26, desc[UR8][R20.64] ;  /* 0x00000008141a9981 */ /* 0x000f28000c1e1b00 */
[----:B---3--:R-:W-:Y:S04]  /*02e0*/  STS.64 [R0], R24 ;  /* 0x0000001800007388 */ /* 0x008fe80000000a00 */
[----:B----4-:R-:W-:Y:S01]  /*02f0*/  STS.64 [R4], R26 ;  /* 0x0000001a04007388 */ /* 0x010fe20000000a00 */
[----:B------:R-:W-:Y:S06]  /*0300*/  BAR.SYNC.DEFER_BLOCKING 0x0 ;  /* 0x0000000000007b1d */ /* 0x000fec0000010000 */
[----:B------:R-:W-:Y:S04]  /*0310*/  LDS.64 R8, [R3] ;  /* 0x0000000003087984 */ /* 0x000fe80000000a00 */
[----:B------:R-:W0:Y:S04]  /*0320*/  LDS.128 R12, [R5] ;  /* 0x00000000050c7984 */ /* 0x000e280000000c00 */
[----:B------:R-:W1:Y:S04]  /*0330*/  LDS.64 R20, [R3+0x100] ;  /* 0x0001000003147984 */ /* 0x000e680000000a00 */
[----:B------:R-:W-:Y:S04]  /*0340*/  LDS.64 R22, [R3+0x200] ;  /* 0x0002000003167984 */ /* 0x000fe80000000a00 */
[----:B------:R-:W-:Y:S01]  /*0350*/  LDS.64 R24, [R3+0x400] ;  /* 0x0004000003187984 */ /* 0x000fe20000000a00 */
[----:B0-----:R-:W-:-:S03]  /*0360*/  DFMA R12, R12, R8, R10 ;  /* 0x000000080c0c722b */ /* 0x001fc6000000000a */
[----:B------:R-:W0:Y:S05]  /*0370*/  LDS.128 R8, [R5+0x10] ;  /* 0x0000100005087984 */ /* 0x000e2a0000000c00 */
[----:B-1----:R-:W-:Y:S01]  /*0380*/  DFMA R14, R20, R14, R12 ;  /* 0x0000000e140e722b */ /* 0x002fe2000000000c */
[----:B------:R-:W1:Y:S07]  /*0390*/  LDS.64 R20, [R3+0x300] ;  /* 0x0003000003147984 */ /* 0x000e6e0000000a00 */
[----:B0-----:R-:W-:-:S02]  /*03a0*/  DFMA R8, R8, R22, R14 ;  /* 0x000000160808722b */ /* 0x001fc4000000000e */
[----:B------:R-:W0:Y:S04]  /*03b0*/  LDS.128 R12, [R5+0x20] ;  /* 0x00002000050c7984 */ /* 0x000e280000000c00 */
[----:B------:R-:W-:Y:S02]  /*03c0*/  LDS.64 R22, [R3+0x600] ;  /* 0x0006000003167984 */ /* 0x000fe40000000a00 */
[----:B-1----:R-:W-:Y:S02]  /*03d0*/  DFMA R10, R20, R10, R8 ;  /* 0x0000000a140a722b */ /* 0x002fe40000000008 */
[----:B------:R-:W1:Y:S06]  /*03e0*/  LDS.64 R20, [R3+0x500] ;  /* 0x0005000003147984 */ /* 0x000e6c0000000a00 */
        /* <DEDUP_REMOVED lines=57> */
[----:B------:R-:W3:Y:S02]  /*0780*/  LDS.64 R22, [R3+0x1d00] ;  /* 0x001d000003167984 */ /* 0x000ee40000000a00 */
[----:B-1----:R-:W-:Y:S02]  /*0790*/  DFMA R10, R20, R10, R8 ;  /* 0x0000000a140a722b */ /* 0x002fe40000000008 */
[----:B------:R-:W-:Y:S06]  /*07a0*/  LDS.64 R20, [R3+0x1e00] ;  /* 0x001e000003147984 */ /* 0x000fec0000000a00 */
[----:B0-----:R-:W-:-:S02]  /*07b0*/  DFMA R24, R12, R24, R10 ;  /* 0x000000180c18722b */ /* 0x001fc4000000000a */
[----:B------:R-:W0:Y:S04]  /*07c0*/  LDS.128 R8, [R5+0xf0] ;  /* 0x0000f00005087984 */ /* 0x000e280000000c00 */
[----:B------:R-:W1:Y:S02]  /*07d0*/  LDS.64 R12, [R3+0x1f00] ;  /* 0x001f0000030c7984 */ /* 0x000e640000000a00 */
[----:B---3--:R-:W-:Y:S01]  /*07e0*/  DFMA R14, R22, R14, R24 ;  /* 0x0000000e160e722b */ /* 0x008fe20000000018 */
[----:B------:R-:W-:-:S04]  /*07f0*/  UIADD3 UR4, UPT, UPT, UR4, 0x20, URZ ;  /* 0x0000002004047890 */ /* 0x000fc8000fffe0ff */
[----:B------:R-:W-:Y:S01]  /*0800*/  UISETP.GE.AND UP0, UPT, UR4, UR11, UPT ;  /* 0x0000000b0400728c */ /* 0x000fe2000bf06270 */
[----:B------:R-:W-:Y:S01]  /*0810*/  IADD3 R16, PT, PT, R16, 0x20, RZ ;  /* 0x0000002010107810 */ /* 0x000fe20007ffe0ff */
[----:B------:R-:W-:Y:S01]  /*0820*/  VIADD R18, R18, 0x20 ;  /* 0x0000002012127836 */ /* 0x000fe20000000000 */
[----:B------:R-:W-:Y:S01]  /*0830*/  IADD3 R6, PT, PT, R6, 0x20, RZ ;  /* 0x0000002006067810 */ /* 0x000fe20007ffe0ff */
[----:B0-----:R-:W-:-:S08]  /*0840*/  DFMA R8, R8, R20, R14 ;  /* 0x000000140808722b */ /* 0x001fd0000000000e */
[----:B-1----:R-:W-:Y:S01]  /*0850*/  DFMA R10, R12, R10, R8 ;  /* 0x0000000a0c0a722b */ /* 0x002fe20000000008 */
[----:B--2---:R-:W-:-:S04]  /*0860*/  IMAD.MOV.U32 R8, RZ, RZ, R2 ;  /* 0x000000ffff087224 */ /* 0x004fc800078e0002 */
[----:B------:R-:W-:Y:S01]  /*0870*/  IMAD R7, R8, 0x20, R7 ;  /* 0x0000002008077824 */ /* 0x000fe200078e0207 */
[----:B------:R-:W-:Y:S06]  /*0880*/  BAR.SYNC.DEFER_BLOCKING 0x0 ;  /* 0x0000000000007b1d */ /* 0x000fec0000010000 */
[----:B------:R-:W-:Y:S05]  /*0890*/  BRA.U !UP0, `(.L_x_1) ;  /* 0xfffffff908687547 */ /* 0x000fea000b83ffff */
.L_x_0:
[----:B------:R-:W0:Y:S01]  /*08a0*/  LDC.64 R2, c[0x0][0x390] ;  /* 0x0000e400ff027b82 */ /* 0x000e220000000a00 */
[----:B------:R-:W-:-:S04]  /*08b0*/  IMAD R17, R19, R8, R17 ;  /* 0x0000000813117224 */ /* 0x000fc800078e0211 */
[----:B0-----:R-:W-:-:S05]  /*08c0*/  IMAD.WIDE R2, R17, 0x8, R2 ;  /* 0x0000000811027825 */ /* 0x001fca00078e0202 */
[----:B------:R-:W-:Y:S01]  /*08d0*/  STG.E.64 desc[UR8][R2.64], R10 ;  /* 0x0000000a02007986 */ /* 0x000fe2000c101b08 */
[----:B------:R-:W-:Y:S05]  /*08e0*/  EXIT ;  /* 0x000000000000794d */ /* 0x000fea0003800000 */
.L_x_2:
[----:B------:R-:W-:-:S00]  /*08f0*/  BRA `(.L_x_2) ;  /* 0xfffffffc00fc7947 */ /* 0x000fc0000383ffff */
[----:B------:R-:W-:-:S00]  /*0900*/  NOP ;  /* 0x0000000000007918 */ /* 0x000fc00000000000 */
[----:B------:R-:W-:-:S00]  /*0910*/  NOP ;  /* 0x0000000000007918 */ /* 0x000fc00000000000 */
[----:B------:R-:W-:-:S00]  /*0920*/  NOP ;  /* 0x0000000000007918 */ /* 0x000fc00000000000 */
[----:B------:R-:W-:-:S00]  /*0930*/  NOP ;  /* 0x0000000000007918 */ /* 0x000fc00000000000 */
[----:B------:R-:W-:-:S00]  /*0940*/  NOP ;  /* 0x0000000000007918 */ /* 0x000fc00000000000 */
[----:B------:R-:W-:-:S00]  /*0950*/  NOP ;  /* 0x0000000000007918 */ /* 0x000fc00000000000 */
[----:B------:R-:W-:-:S00]  /*0960*/  NOP ;  /* 0x0000000000007918 */ /* 0x000fc00000000000 */
[----:B------:R-:W-:-:S00]  /*0970*/  NOP ;  /* 0x0000000000007918 */ /* 0x000fc00000000000 */
.L_x_3:


//--------------------- .nv.shared._Z13matmul_sharedPdS_S_iii --------------------------
	.section	.nv.shared._Z13matmul_sharedPdS_S_iii,"aw",@nobits
	.sectionflags	@""
	.align	8
.nv.shared._Z13matmul_sharedPdS_S_iii:
	.zero		17408


//--------------------- .nv.shared.reserved.0     --------------------------
	.section	.nv.shared.reserved.0,"aw",@nobits
	.weak		__nv_reservedSMEM_offset_0_alias
	.size		__nv_reservedSMEM_offset_0_alias, 0, 64
	.other		__nv_reservedSMEM_offset_0_alias,@"STO_CUDA_RESERVED_SHARED STV_DEFAULT"
__nv_reservedSMEM_offset_0_alias:
	.zero		0
	.zero		64


//--------------------- .nv.constant0._Z13matmul_sharedPdS_S_iii --------------------------
	.section	.nv.constant0._Z13matmul_sharedPdS_S_iii,"a",@progbits
	.sectionflags	@""
	.align	4
.nv.constant0._Z13matmul_sharedPdS_S_iii:
	.zero		932


//--------------------- SYMBOLS --------------------------

	.type		.nv.reservedSmem.offset0,@object
	.size		.nv.reservedSmem.offset0,0x4
	.type		.nv.reservedSmem.cap,@object
	.size		.nv.reservedSmem.cap,0x4
